//
// Generated by NVIDIA NVVM Compiler
//
// Compiler Build ID: CL-36424714
// Cuda compilation tools, release 13.0, V13.0.88
// Based on NVVM 20.0.0
//

.version 9.0
.target sm_100
.address_size 64

	// .globl	_Z14generatePrimesPiS_S_
// _ZZ14generatePrimesPiS_S_E10numPrimesB has been demoted
// _ZZ14generatePrimesPiS_S_E9maxPrimeB has been demoted

.visible .entry _Z14generatePrimesPiS_S_(
	.param .u64 .ptr .align 1 _Z14generatePrimesPiS_S__param_0,
	.param .u64 .ptr .align 1 _Z14generatePrimesPiS_S__param_1,
	.param .u64 .ptr .align 1 _Z14generatePrimesPiS_S__param_2
)
{
	.reg .pred 	%p<7>;
	.reg .b32 	%r<20>;
	.reg .b64 	%rd<7>;
	.reg .b64 	%fd<3>;
	// demoted variable
	.shared .align 4 .u32 _ZZ14generatePrimesPiS_S_E10numPrimesB;
	// demoted variable
	.shared .align 4 .u32 _ZZ14generatePrimesPiS_S_E9maxPrimeB;
	ld.param.u64 	%rd1, [_Z14generatePrimesPiS_S__param_0];
	ld.param.u64 	%rd2, [_Z14generatePrimesPiS_S__param_1];
	ld.param.u64 	%rd3, [_Z14generatePrimesPiS_S__param_2];
	mov.u32 	%r1, %tid.x;
	setp.ne.s32 	%p1, %r1, 0;
	@%p1 bra 	$L__BB0_2;
	mov.b32 	%r6, 0;
	st.shared.u32 	[_ZZ14generatePrimesPiS_S_E10numPrimesB], %r6;
	st.shared.u32 	[_ZZ14generatePrimesPiS_S_E9maxPrimeB], %r6;
$L__BB0_2:
	bar.sync 	0;
	mov.u32 	%r7, %ctaid.x;
	shl.b32 	%r8, %r1, 1;
	mad.lo.s32 	%r9, %r7, 2000, %r8;
	add.s32 	%r2, %r9, 9;
	cvta.to.global.u64 	%rd4, %rd1;
	ld.global.u32 	%r10, [%rd4];
	setp.ge.s32 	%p2, %r2, %r10;
	@%p2 bra 	$L__BB0_10;
	cvt.rn.f64.s32 	%fd1, %r2;
	sqrt.rn.f64 	%fd2, %fd1;
	cvt.rpi.s32.f64 	%r3, %fd2;
	setp.lt.s32 	%p3, %r3, 3;
	@%p3 bra 	$L__BB0_7;
	mov.b32 	%r19, 3;
	bra.uni 	$L__BB0_6;
$L__BB0_5:
	add.s32 	%r19, %r19, 2;
	setp.gt.s32 	%p5, %r19, %r3;
	@%p5 bra 	$L__BB0_7;
$L__BB0_6:
	rem.s32 	%r12, %r2, %r19;
	setp.eq.s32 	%p4, %r12, 0;
	@%p4 bra 	$L__BB0_8;
	bra.uni 	$L__BB0_5;
$L__BB0_7:
	atom.shared.add.u32 	%r13, [_ZZ14generatePrimesPiS_S_E10numPrimesB], 1;
	atom.shared.max.s32 	%r14, [_ZZ14generatePrimesPiS_S_E9maxPrimeB], %r2;
$L__BB0_8:
	setp.ne.s32 	%p6, %r1, 0;
	bar.sync 	0;
	@%p6 bra 	$L__BB0_10;
	ld.shared.u32 	%r15, [_ZZ14generatePrimesPiS_S_E10numPrimesB];
	cvta.to.global.u64 	%rd5, %rd3;
	atom.global.add.u32 	%r16, [%rd5], %r15;
	ld.shared.u32 	%r17, [_ZZ14generatePrimesPiS_S_E9maxPrimeB];
	cvta.to.global.u64 	%rd6, %rd2;
	atom.global.max.s32 	%r18, [%rd6], %r17;
$L__BB0_10:
	ret;

}


// ===== COMPILED SASS (sm_100) =====

	.target	sm_100

	.elftype	@"ET_EXEC"


//--------------------- .note.nv.tkinfo           --------------------------
	.section	.note.nv.tkinfo,"",@"SHT_NOTE"
	.sectionflags	@"SHF_NOTE_NV_TKINFO"
	.tkinfo
        /*0018*/ 	.word	0x00000002
        /*0030*/ 	.string	""
        /*0030*/ 	.string	"ptxas"
        /*0030*/ 	.string	"Cuda compilation tools, release 13.0, V13.0.88"
        /*0030*/ 	.string	"Build cuda_13.0.r13.0/compiler.36424714_0"
        /*0030*/ 	.string	"-arch sm_100 -m 64 "



//--------------------- .note.nv.cuinfo           --------------------------
	.section	.note.nv.cuinfo,"",@"SHT_NOTE"
	.sectionflags	@"SHF_NOTE_NV_CUINFO"
        /*0018*/ 	.short	0x0002
        /*001a*/ 	.short	0x0064
        /*001c*/ 	.short	0x0082
	.zero		2


//--------------------- .nv.info                  --------------------------
	.section	.nv.info,"",@"SHT_CUDA_INFO"
	.align	4


	//----- nvinfo : EIATTR_REGCOUNT
	.align		4
        /*0000*/ 	.byte	0x04, 0x2f
        /*0002*/ 	.short	(.L_1 - .L_0)
	.align		4
.L_0:
        /*0004*/ 	.word	index@(_Z14generatePrimesPiS_S_)
        /*0008*/ 	.word	0x00000014


	//----- nvinfo : EIATTR_FRAME_SIZE
	.align		4
.L_1:
        /*000c*/ 	.byte	0x04, 0x11
        /*000e*/ 	.short	(.L_3 - .L_2)
	.align		4
.L_2:
        /*0010*/ 	.word	index@($__internal_0_$__cuda_sm20_dsqrt_rn_f64_mediumpath_v1)
        /*0014*/ 	.word	0x00000000


	//----- nvinfo : EIATTR_FRAME_SIZE
	.align		4
.L_3:
        /*0018*/ 	.byte	0x04, 0x11
        /*001a*/ 	.short	(.L_5 - .L_4)
	.align		4
.L_4:
        /*001c*/ 	.word	index@(_Z14generatePrimesPiS_S_)
        /*0020*/ 	.word	0x00000000


	//----- nvinfo : EIATTR_MIN_STACK_SIZE
	.align		4
.L_5:
        /*0024*/ 	.byte	0x04, 0x12
        /*0026*/ 	.short	(.L_7 - .L_6)
	.align		4
.L_6:
        /*0028*/ 	.word	index@(_Z14generatePrimesPiS_S_)
        /*002c*/ 	.word	0x00000000
.L_7:


//--------------------- .nv.compat                --------------------------
	.section	.nv.compat,"",@"SHT_CUDA_COMPAT_INFO"
	.align	4
        /*0000*/ 	.byte	0x02, 0x09, 0x00, 0x00, 0x02, 0x02, 0x01, 0x00, 0x02, 0x05, 0x05, 0x00, 0x03, 0x07, 0x01, 0x01
        /*0010*/ 	.byte	0x02, 0x03, 0x00, 0x00, 0x02, 0x06, 0x01, 0x00, 0x04, 0x0b, 0x08, 0x00, 0x01, 0x00, 0x00, 0x00
        /*0020*/ 	.byte	0x00, 0x00, 0x00, 0x00


//--------------------- .nv.info._Z14generatePrimesPiS_S_ --------------------------
	.section	.nv.info._Z14generatePrimesPiS_S_,"",@"SHT_CUDA_INFO"
	.sectionflags	@""
	.align	4


	//----- nvinfo : EIATTR_CUDA_API_VERSION
	.align		4
        /*0000*/ 	.byte	0x04, 0x37
        /*0002*/ 	.short	(.L_9 - .L_8)
.L_8:
        /*0004*/ 	.word	0x00000082


	//----- nvinfo : EIATTR_KPARAM_INFO
	.align		4
.L_9:
        /*0008*/ 	.byte	0x04, 0x17
        /*000a*/ 	.short	(.L_11 - .L_10)
.L_10:
        /*000c*/ 	.word	0x00000000
        /*0010*/ 	.short	0x0002
        /*0012*/ 	.short	0x0010
        /*0014*/ 	.byte	0x00, 0xf5, 0x21, 0x00


	//----- nvinfo : EIATTR_KPARAM_INFO
	.align		4
.L_11:
        /*0018*/ 	.byte	0x04, 0x17
        /*001a*/ 	.short	(.L_13 - .L_12)
.L_12:
        /*001c*/ 	.word	0x00000000
        /*0020*/ 	.short	0x0001
        /*0022*/ 	.short	0x0008
        /*0024*/ 	.byte	0x00, 0xf5, 0x21, 0x00


	//----- nvinfo : EIATTR_KPARAM_INFO
	.align		4
.L_13:
        /*0028*/ 	.byte	0x04, 0x17
        /*002a*/ 	.short	(.L_15 - .L_14)
.L_14:
        /*002c*/ 	.word	0x00000000
        /*0030*/ 	.short	0x0000
        /*0032*/ 	.short	0x0000
        /*0034*/ 	.byte	0x00, 0xf5, 0x21, 0x00


	//----- nvinfo : EIATTR_SPARSE_MMA_MASK
	.align		4
.L_15:
        /*0038*/ 	.byte	0x03, 0x50
        /*003a*/ 	.short	0x0000


	//----- nvinfo : EIATTR_MAXREG_COUNT
	.align		4
        /*003c*/ 	.byte	0x03, 0x1b
        /*003e*/ 	.short	0x00ff


	//----- nvinfo : EIATTR_NUM_BARRIERS
	.align		4
        /*0040*/ 	.byte	0x02, 0x4c
        /*0042*/ 	.byte	0x01
	.zero		1


	//----- nvinfo : EIATTR_MERCURY_ISA_VERSION
	.align		4
        /*0044*/ 	.byte	0x03, 0x5f
        /*0046*/ 	.short	0x0101


	//----- nvinfo : EIATTR_INT_WARP_WIDE_INSTR_OFFSETS
	.align		4
        /*0048*/ 	.byte	0x04, 0x31
        /*004a*/ 	.short	(.L_17 - .L_16)


	//   ....[0]....
.L_16:
        /*004c*/ 	.word	0x000004a0


	//   ....[1]....
        /*0050*/ 	.word	0x000004b0


	//----- nvinfo : EIATTR_VRC_CTA_INIT_COUNT
	.align		4
.L_17:
        /*0054*/ 	.byte	0x02, 0x4a
	.zero		1
	.zero		1


	//----- nvinfo : EIATTR_EXIT_INSTR_OFFSETS
	.align		4
        /*0058*/ 	.byte	0x04, 0x1c
        /*005a*/ 	.short	(.L_19 - .L_18)


	//   ....[0]....
.L_18:
        /*005c*/ 	.word	0x000000f0


	//   ....[1]....
        /*0060*/ 	.word	0x00000580


	//   ....[2]....
        /*0064*/ 	.word	0x00000610


	//----- nvinfo : EIATTR_CRS_STACK_SIZE
	.align		4
.L_19:
        /*0068*/ 	.byte	0x04, 0x1e
        /*006a*/ 	.short	(.L_21 - .L_20)
.L_20:
        /*006c*/ 	.word	0x00000000


	//----- nvinfo : EIATTR_CBANK_PARAM_SIZE
	.align		4
.L_21:
        /*0070*/ 	.byte	0x03, 0x19
        /*0072*/ 	.short	0x0018


	//----- nvinfo : EIATTR_PARAM_CBANK
	.align		4
        /*0074*/ 	.byte	0x04, 0x0a
        /*0076*/ 	.short	(.L_23 - .L_22)
	.align		4
.L_22:
        /*0078*/ 	.word	index@(.nv.constant0._Z14generatePrimesPiS_S_)
        /*007c*/ 	.short	0x0380
        /*007e*/ 	.short	0x0018


	//----- nvinfo : EIATTR_SW_WAR
	.align		4
.L_23:
        /*0080*/ 	.byte	0x04, 0x36
        /*0082*/ 	.short	(.L_25 - .L_24)
.L_24:
        /*0084*/ 	.word	0x00000008
.L_25:


//--------------------- .nv.callgraph             --------------------------
	.section	.nv.callgraph,"",@"SHT_CUDA_CALLGRAPH"
	.align	4
	.sectionentsize	8
	.align		4
        /*0000*/ 	.word	0x00000000
	.align		4
        /*0004*/ 	.word	0xffffffff
	.align		4
        /*0008*/ 	.word	0x00000000
	.align		4
        /*000c*/ 	.word	0xfffffffe
	.align		4
        /*0010*/ 	.word	0x00000000
	.align		4
        /*0014*/ 	.word	0xfffffffd
	.align		4
        /*0018*/ 	.word	0x00000000
	.align		4
        /*001c*/ 	.word	0xfffffffc


//--------------------- .text._Z14generatePrimesPiS_S_ --------------------------
	.section	.text._Z14generatePrimesPiS_S_,"ax",@progbits
	.align	128
        .global         _Z14generatePrimesPiS_S_
        .type           _Z14generatePrimesPiS_S_,@function
        .size           _Z14generatePrimesPiS_S_,(.L_x_11 - _Z14generatePrimesPiS_S_)
        .other          _Z14generatePrimesPiS_S_,@"STO_CUDA_ENTRY STV_DEFAULT"
_Z14generatePrimesPiS_S_:
.text._Z14generatePrimesPiS_S_:
[----:B------:R-:W-:Y:S01]  /*0000*/  LDC R1, c[0x0][0x37c] ;  /* 0x0000df00ff017b82 */ /* 0x000fe20000000800 */
[----:B------:R-:W0:Y:S07]  /*0010*/  S2R R0, SR_TID.X ;  /* 0x0000000000007919 */ /* 0x000e2e0000002100 */
[----:B------:R-:W1:Y:S01]  /*0020*/  LDC.64 R4, c[0x0][0x380] ;  /* 0x0000e000ff047b82 */ /* 0x000e620000000a00 */
[----:B------:R-:W1:Y:S01]  /*0030*/  LDCU.64 UR8, c[0x0][0x358] ;  /* 0x00006b00ff0877ac */ /* 0x000e620008000a00 */
[----:B0-----:R-:W-:-:S13]  /*0040*/  ISETP.NE.AND P0, PT, R0, RZ, PT ;  /* 0x000000ff0000720c */ /* 0x001fda0003f05270 */
[----:B------:R-:W0:Y:S01]  /*0050*/  @!P0 S2R R3, SR_CgaCtaId ;  /* 0x0000000000038919 */ /* 0x000e220000008800 */
[----:B------:R-:W-:-:S04]  /*0060*/  @!P0 MOV R2, 0x400 ;  /* 0x0000040000028802 */ /* 0x000fc80000000f00 */
[----:B0-----:R-:W-:-:S05]  /*0070*/  @!P0 LEA R3, R3, R2, 0x18 ;  /* 0x0000000203038211 */ /* 0x001fca00078ec0ff */
[----:B------:R0:W-:Y:S01]  /*0080*/  @!P0 STS.64 [R3], RZ ;  /* 0x000000ff03008388 */ /* 0x0001e20000000a00 */
[----:B------:R-:W-:Y:S06]  /*0090*/  BAR.SYNC.DEFER_BLOCKING 0x0 ;  /* 0x0000000000007b1d */ /* 0x000fec0000010000 */
[----:B-1----:R-:W2:Y:S01]  /*00a0*/  LDG.E R5, desc[UR8][R4.64] ;  /* 0x0000000804057981 */ /* 0x002ea2000c1e1900 */
[----:B------:R-:W1:Y:S02]  /*00b0*/  S2R R7, SR_CTAID.X ;  /* 0x0000000000077919 */ /* 0x000e640000002500 */
[----:B-1----:R-:W-:-:S05]  /*00c0*/  IMAD R2, R7, 0x3e8, R0 ;  /* 0x000003e807027824 */ /* 0x002fca00078e0200 */
[----:B------:R-:W-:-:S04]  /*00d0*/  LEA R2, R2, 0x9, 0x1 ;  /* 0x0000000902027811 */ /* 0x000fc800078e08ff */
[----:B--2---:R-:W-:-:S13]  /*00e0*/  ISETP.GE.AND P0, PT, R2, R5, PT ;  /* 0x000000050200720c */ /* 0x004fda0003f06270 */
[----:B0-----:R-:W-:Y:S05]  /*00f0*/  @P0 EXIT ;  /* 0x000000000000094d */ /* 0x001fea0003800000 */
[----:B------:R-:W0:Y:S01]  /*0100*/  I2F.F64 R6, R2 ;  /* 0x0000000200067312 */ /* 0x000e220000201c00 */
[----:B------:R-:W-:Y:S01]  /*0110*/  IMAD.MOV.U32 R10, RZ, RZ, 0x0 ;  /* 0x00000000ff0a7424 */ /* 0x000fe200078e00ff */
[----:B------:R-:W-:Y:S01]  /*0120*/  BSSY.RECONVERGENT B0, `(.L_x_0) ;  /* 0x0000014000007945 */ /* 0x000fe20003800200 */
[----:B------:R-:W-:-:S05]  /*0130*/  IMAD.MOV.U32 R11, RZ, RZ, 0x3fd80000 ;  /* 0x3fd80000ff0b7424 */ /* 0x000fca00078e00ff */
[----:B0-----:R-:W0:Y:S01]  /*0140*/  MUFU.RSQ64H R9, R7 ;  /* 0x0000000700097308 */ /* 0x001e220000001c00 */
[----:B------:R-:W-:-:S05]  /*0150*/  VIADD R8, R7, 0xfcb00000 ;  /* 0xfcb0000007087836 */ /* 0x000fca0000000000 */
[----:B------:R-:W-:Y:S01]  /*0160*/  ISETP.GE.U32.AND P0, PT, R8, 0x7ca00000, PT ;  /* 0x7ca000000800780c */ /* 0x000fe20003f06070 */
[----:B0-----:R-:W-:-:S08]  /*0170*/  DMUL R4, R8, R8 ;  /* 0x0000000808047228 */ /* 0x001fd00000000000 */
[----:B------:R-:W-:-:S08]  /*0180*/  DFMA R4, R6, -R4, 1 ;  /* 0x3ff000000604742b */ /* 0x000fd00000000804 */
[----:B------:R-:W-:Y:S02]  /*0190*/  DFMA R10, R4, R10, 0.5 ;  /* 0x3fe00000040a742b */ /* 0x000fe4000000000a */
[----:B------:R-:W-:-:S08]  /*01a0*/  DMUL R4, R8, R4 ;  /* 0x0000000408047228 */ /* 0x000fd00000000000 */
[----:B------:R-:W-:-:S08]  /*01b0*/  DFMA R10, R10, R4, R8 ;  /* 0x000000040a0a722b */ /* 0x000fd00000000008 */
[----:B------:R-:W-:Y:S02]  /*01c0*/  DMUL R12, R6, R10 ;  /* 0x0000000a060c7228 */ /* 0x000fe40000000000 */
[----:B------:R-:W-:Y:S02]  /*01d0*/  VIADD R17, R11, 0xfff00000 ;  /* 0xfff000000b117836 */ /* 0x000fe40000000000 */
[----:B------:R-:W-:-:S04]  /*01e0*/  IMAD.MOV.U32 R16, RZ, RZ, R10 ;  /* 0x000000ffff107224 */ /* 0x000fc800078e000a */
[----:B------:R-:W-:-:S08]  /*01f0*/  DFMA R14, R12, -R12, R6 ;  /* 0x8000000c0c0e722b */ /* 0x000fd00000000006 */
[----:B------:R-:W-:Y:S01]  /*0200*/  DFMA R4, R14, R16, R12 ;  /* 0x000000100e04722b */ /* 0x000fe2000000000c */
[----:B------:R-:W-:Y:S10]  /*0210*/  @!P0 BRA `(.L_x_1) ;  /* 0x0000000000108947 */ /* 0x000ff40003800000 */
[----:B------:R-:W-:-:S07]  /*0220*/  MOV R4, 0x240 ;  /* 0x0000024000047802 */ /* 0x000fce0000000f00 */
[----:B------:R-:W-:Y:S05]  /*0230*/  CALL.REL.NOINC `($__internal_0_$__cuda_sm20_dsqrt_rn_f64_mediumpath_v1) ;  /* 0x0000000000f87944 */ /* 0x000fea0003c00000 */
[----:B------:R-:W-:Y:S02]  /*0240*/  IMAD.MOV.U32 R4, RZ, RZ, R8 ;  /* 0x000000ffff047224 */ /* 0x000fe400078e0008 */
[----:B------:R-:W-:-:S07]  /*0250*/  IMAD.MOV.U32 R5, RZ, RZ, R9 ;  /* 0x000000ffff057224 */ /* 0x000fce00078e0009 */
.L_x_1:
[----:B------:R-:W-:Y:S05]  /*0260*/  BSYNC.RECONVERGENT B0 ;  /* 0x0000000000007941 */ /* 0x000fea0003800200 */
.L_x_0:
[----:B------:R-:W0:Y:S01]  /*0270*/  F2I.F64.CEIL R14, R4 ;  /* 0x00000004000e7311 */ /* 0x000e220000309100 */
[----:B------:R-:W-:Y:S01]  /*0280*/  BSSY.RECONVERGENT B0, `(.L_x_2) ;  /* 0x000002d000007945 */ /* 0x000fe20003800200 */
[----:B0-----:R-:W-:-:S13]  /*0290*/  ISETP.GE.AND P0, PT, R14, 0x3, PT ;  /* 0x000000030e00780c */ /* 0x001fda0003f06270 */
[----:B------:R-:W-:Y:S05]  /*02a0*/  @!P0 BRA `(.L_x_3) ;  /* 0x0000000000748947 */ /* 0x000fea0003800000 */
[----:B------:R-:W-:Y:S01]  /*02b0*/  ISETP.GE.AND P0, PT, R2, RZ, PT ;  /* 0x000000ff0200720c */ /* 0x000fe20003f06270 */
[----:B------:R-:W-:Y:S01]  /*02c0*/  IMAD.MOV.U32 R3, RZ, RZ, 0x3 ;  /* 0x00000003ff037424 */ /* 0x000fe200078e00ff */
[-C--:B------:R-:W-:Y:S02]  /*02d0*/  IABS R8, R2.reuse ;  /* 0x0000000200087213 */ /* 0x080fe40000000000 */
[----:B------:R-:W-:-:S09]  /*02e0*/  IABS R9, R2 ;  /* 0x0000000200097213 */ /* 0x000fd20000000000 */
.L_x_5:
[-C--:B------:R-:W-:Y:S02]  /*02f0*/  IABS R10, R3.reuse ;  /* 0x00000003000a7213 */ /* 0x080fe40000000000 */
[----:B------:R-:W-:Y:S02]  /*0300*/  IABS R11, R3 ;  /* 0x00000003000b7213 */ /* 0x000fe40000000000 */
[----:B------:R-:W0:Y:S03]  /*0310*/  I2F.RP R6, R10 ;  /* 0x0000000a00067306 */ /* 0x000e260000209400 */
[----:B------:R-:W-:-:S05]  /*0320*/  IMAD.MOV R12, RZ, RZ, -R11 ;  /* 0x000000ffff0c7224 */ /* 0x000fca00078e0a0b */
[----:B0-----:R-:W0:Y:S02]  /*0330*/  MUFU.RCP R6, R6 ;  /* 0x0000000600067308 */ /* 0x001e240000001000 */
[----:B0-----:R-:W-:-:S06]  /*0340*/  VIADD R4, R6, 0xffffffe ;  /* 0x0ffffffe06047836 */ /* 0x001fcc0000000000 */
[----:B------:R0:W1:Y:S02]  /*0350*/  F2I.FTZ.U32.TRUNC.NTZ R5, R4 ;  /* 0x0000000400057305 */ /* 0x000064000021f000 */
[----:B0-----:R-:W-:Y:S01]  /*0360*/  IMAD.MOV.U32 R4, RZ, RZ, RZ ;  /* 0x000000ffff047224 */ /* 0x001fe200078e00ff */
[----:B-1----:R-:W-:-:S05]  /*0370*/  IADD3 R7, PT, PT, RZ, -R5, RZ ;  /* 0x80000005ff077210 */ /* 0x002fca0007ffe0ff */
[----:B------:R-:W-:-:S04]  /*0380*/  IMAD R7, R7, R10, RZ ;  /* 0x0000000a07077224 */ /* 0x000fc800078e02ff */
[----:B------:R-:W-:-:S06]  /*0390*/  IMAD.HI.U32 R5, R5, R7, R4 ;  /* 0x0000000705057227 */ /* 0x000fcc00078e0004 */
[----:B------:R-:W-:-:S04]  /*03a0*/  IMAD.HI.U32 R5, R5, R8, RZ ;  /* 0x0000000805057227 */ /* 0x000fc800078e00ff */
[----:B------:R-:W-:-:S05]  /*03b0*/  IMAD R5, R5, R12, R9 ;  /* 0x0000000c05057224 */ /* 0x000fca00078e0209 */
[----:B------:R-:W-:-:S13]  /*03c0*/  ISETP.GT.U32.AND P1, PT, R10, R5, PT ;  /* 0x000000050a00720c */ /* 0x000fda0003f24070 */
[----:B------:R-:W-:Y:S01]  /*03d0*/  @!P1 IMAD.IADD R5, R5, 0x1, -R10 ;  /* 0x0000000105059824 */ /* 0x000fe200078e0a0a */
[----:B------:R-:W-:-:S04]  /*03e0*/  ISETP.NE.AND P1, PT, R3, RZ, PT ;  /* 0x000000ff0300720c */ /* 0x000fc80003f25270 */
[----:B------:R-:W-:-:S13]  /*03f0*/  ISETP.GT.U32.AND P2, PT, R10, R5, PT ;  /* 0x000000050a00720c */ /* 0x000fda0003f44070 */
[----:B------:R-:W-:-:S04]  /*0400*/  @!P2 IMAD.IADD R5, R5, 0x1, -R10 ;  /* 0x000000010505a824 */ /* 0x000fc800078e0a0a */
[----:B------:R-:W-:Y:S01]  /*0410*/  @!P0 IMAD.MOV R5, RZ, RZ, -R5 ;  /* 0x000000ffff058224 */ /* 0x000fe200078e0a05 */
[----:B------:R-:W-:-:S04]  /*0420*/  @!P1 LOP3.LUT R5, RZ, R3, RZ, 0x33, !PT ;  /* 0x00000003ff059212 */ /* 0x000fc800078e33ff */
[----:B------:R-:W-:-:S13]  /*0430*/  ISETP.NE.AND P1, PT, R5, RZ, PT ;  /* 0x000000ff0500720c */ /* 0x000fda0003f25270 */
[----:B------:R-:W-:Y:S05]  /*0440*/  @!P1 BRA `(.L_x_4) ;  /* 0x0000000000409947 */ /* 0x000fea0003800000 */
[----:B------:R-:W-:-:S05]  /*0450*/  VIADD R3, R3, 0x2 ;  /* 0x0000000203037836 */ /* 0x000fca0000000000 */
[----:B------:R-:W-:-:S13]  /*0460*/  ISETP.GT.AND P1, PT, R3, R14, PT ;  /* 0x0000000e0300720c */ /* 0x000fda0003f24270 */
[----:B------:R-:W-:Y:S05]  /*0470*/  @!P1 BRA `(.L_x_5) ;  /* 0xfffffffc009c9947 */ /* 0x000fea000383ffff */
.L_x_3:
[----:B------:R-:W0:Y:S01]  /*0480*/  S2R R3, SR_LANEID ;  /* 0x0000000000037919 */ /* 0x000e220000000000 */
[----:B------:R-:W1:Y:S01]  /*0490*/  S2UR UR6, SR_CgaCtaId ;  /* 0x00000000000679c3 */ /* 0x000e620000008800 */
[----:B------:R-:W-:Y:S01]  /*04a0*/  VOTEU.ANY UR4, UPT, PT ;  /* 0x0000000000047886 */ /* 0x000fe200038e0100 */
[----:B------:R-:W-:Y:S01]  /*04b0*/  CREDUX.MAX.S32 UR7, R2 ;  /* 0x00000000020772cc */ /* 0x000fe20000000200 */
[----:B------:R-:W-:Y:S01]  /*04c0*/  UFLO.U32 UR4, UR4 ;  /* 0x00000004000472bd */ /* 0x000fe200080e0000 */
[----:B------:R-:W-:-:S11]  /*04d0*/  UMOV UR5, 0x400 ;  /* 0x0000040000057882 */ /* 0x000fd60000000000 */
[----:B------:R-:W-:Y:S02]  /*04e0*/  MOV R2, UR7 ;  /* 0x0000000700027c02 */ /* 0x000fe40008000f00 */
[----:B0-----:R-:W-:Y:S01]  /*04f0*/  ISETP.EQ.U32.AND P0, PT, R3, UR4, PT ;  /* 0x0000000403007c0c */ /* 0x001fe2000bf02070 */
[----:B------:R-:W-:Y:S02]  /*0500*/  UIADD3 UR4, UPT, UPT, UR5, 0x4, URZ ;  /* 0x0000000405047890 */ /* 0x000fe4000fffe0ff */
[----:B-1----:R-:W-:Y:S02]  /*0510*/  ULEA UR5, UR6, UR5, 0x18 ;  /* 0x0000000506057291 */ /* 0x002fe4000f8ec0ff */
[----:B------:R-:W-:-:S07]  /*0520*/  ULEA UR4, UR6, UR4, 0x18 ;  /* 0x0000000406047291 */ /* 0x000fce000f8ec0ff */
[----:B------:R-:W-:Y:S04]  /*0530*/  ATOMS.POPC.INC.32 RZ, [UR5] ;  /* 0x00000000ffff7f8c */ /* 0x000fe8000d800005 */
[----:B------:R0:W-:Y:S02]  /*0540*/  @P0 ATOMS.MAX.S32 RZ, [UR4], R2 ;  /* 0x00000002ffff098c */ /* 0x0001e40009000204 */
.L_x_4:
[----:B------:R-:W-:Y:S05]  /*0550*/  BSYNC.RECONVERGENT B0 ;  /* 0x0000000000007941 */ /* 0x000fea0003800200 */
.L_x_2:
[----:B------:R-:W-:Y:S01]  /*0560*/  BAR.SYNC.DEFER_BLOCKING 0x0 ;  /* 0x0000000000007b1d */ /* 0x000fe20000010000 */
[----:B------:R-:W-:-:S13]  /*0570*/  ISETP.NE.AND P0, PT, R0, RZ, PT ;  /* 0x000000ff0000720c */ /* 0x000fda0003f05270 */
[----:B------:R-:W-:Y:S05]  /*0580*/  @P0 EXIT ;  /* 0x000000000000094d */ /* 0x000fea0003800000 */
[----:B------:R-:W1:Y:S01]  /*0590*/  S2UR UR5, SR_CgaCtaId ;  /* 0x00000000000579c3 */ /* 0x000e620000008800 */
[----:B------:R-:W-:-:S07]  /*05a0*/  UMOV UR4, 0x400 ;  /* 0x0000040000047882 */ /* 0x000fce0000000000 */
[----:B0-----:R-:W0:Y:S08]  /*05b0*/  LDC.64 R2, c[0x0][0x390] ;  /* 0x0000e400ff027b82 */ /* 0x001e300000000a00 */
[----:B------:R-:W2:Y:S01]  /*05c0*/  LDC.64 R4, c[0x0][0x388] ;  /* 0x0000e200ff047b82 */ /* 0x000ea20000000a00 */
[----:B-1----:R-:W-:-:S09]  /*05d0*/  ULEA UR4, UR5, UR4, 0x18 ;  /* 0x0000000405047291 */ /* 0x002fd2000f8ec0ff */
[----:B------:R-:W0:Y:S04]  /*05e0*/  LDS.64 R6, [UR4] ;  /* 0x00000004ff067984 */ /* 0x000e280008000a00 */
[----:B0-----:R-:W-:Y:S04]  /*05f0*/  REDG.E.ADD.STRONG.GPU desc[UR8][R2.64], R6 ;  /* 0x000000060200798e */ /* 0x001fe8000c12e108 */
[----:B--2---:R-:W-:Y:S01]  /*0600*/  REDG.E.MAX.S32.STRONG.GPU desc[UR8][R4.64], R7 ;  /* 0x000000070400798e */ /* 0x004fe2000d12e308 */
[----:B------:R-:W-:Y:S05]  /*0610*/  EXIT ;  /* 0x000000000000794d */ /* 0x000fea0003800000 */
        .weak           $__internal_0_$__cuda_sm20_dsqrt_rn_f64_mediumpath_v1
        .type           $__internal_0_$__cuda_sm20_dsqrt_rn_f64_mediumpath_v1,@function
        .size           $__internal_0_$__cuda_sm20_dsqrt_rn_f64_mediumpath_v1,(.L_x_11 - $__internal_0_$__cuda_sm20_dsqrt_rn_f64_mediumpath_v1)
$__internal_0_$__cuda_sm20_dsqrt_rn_f64_mediumpath_v1:
[----:B------:R-:W-:Y:S01]  /*0620*/  ISETP.GE.U32.AND P0, PT, R8, -0x3400000, PT ;  /* 0xfcc000000800780c */ /* 0x000fe20003f06070 */
[----:B------:R-:W-:Y:S01]  /*0630*/  BSSY.RECONVERGENT B1, `(.L_x_6) ;  /* 0x0000024000017945 */ /* 0x000fe20003800200 */
[----:B------:R-:W-:-:S11]  /*0640*/  IMAD.MOV.U32 R11, RZ, RZ, R17 ;  /* 0x000000ffff0b7224 */ /* 0x000fd600078e0011 */
[----:B------:R-:W-:Y:S05]  /*0650*/  @!P0 BRA `(.L_x_7) ;  /* 0x0000000000208947 */ /* 0x000fea0003800000 */
[----:B------:R-:W-:-:S10]  /*0660*/  DFMA.RM R10, R14, R10, R12 ;  /* 0x0000000a0e0a722b */ /* 0x000fd4000000400c */
[----:B------:R-:W-:-:S05]  /*0670*/  IADD3 R8, P0, PT, R10, 0x1, RZ ;  /* 0x000000010a087810 */ /* 0x000fca0007f1e0ff */
[----:B------:R-:W-:-:S06]  /*0680*/  IMAD.X R9, RZ, RZ, R11, P0 ;  /* 0x000000ffff097224 */ /* 0x000fcc00000e060b */
[----:B------:R-:W-:-:S08]  /*0690*/  DFMA.RP R6, -R10, R8, R6 ;  /* 0x000000080a06722b */ /* 0x000fd00000008106 */
[----:B------:R-:W-:-:S06]  /*06a0*/  DSETP.GT.AND P0, PT, R6, RZ, PT ;  /* 0x000000ff0600722a */ /* 0x000fcc0003f04000 */
[----:B------:R-:W-:Y:S02]  /*06b0*/  FSEL R8, R8, R10, P0 ;  /* 0x0000000a08087208 */ /* 0x000fe40000000000 */
[----:B------:R-:W-:Y:S01]  /*06c0*/  FSEL R9, R9, R11, P0 ;  /* 0x0000000b09097208 */ /* 0x000fe20000000000 */
[----:B------:R-:W-:Y:S06]  /*06d0*/  BRA `(.L_x_8) ;  /* 0x0000000000647947 */ /* 0x000fec0003800000 */
.L_x_7:
[----:B------:R-:W-:-:S14]  /*06e0*/  DSETP.NE.AND P0, PT, R6, RZ, PT ;  /* 0x000000ff0600722a */ /* 0x000fdc0003f05000 */
[----:B------:R-:W-:Y:S05]  /*06f0*/  @!P0 BRA `(.L_x_9) ;  /* 0x0000000000588947 */ /* 0x000fea0003800000 */
[----:B------:R-:W-:-:S13]  /*0700*/  ISETP.GE.AND P0, PT, R7, RZ, PT ;  /* 0x000000ff0700720c */ /* 0x000fda0003f06270 */
[----:B------:R-:W-:Y:S02]  /*0710*/  @!P0 IMAD.MOV.U32 R8, RZ, RZ, 0x0 ;  /* 0x00000000ff088424 */ /* 0x000fe400078e00ff */
[----:B------:R-:W-:Y:S01]  /*0720*/  @!P0 IMAD.MOV.U32 R9, RZ, RZ, -0x80000 ;  /* 0xfff80000ff098424 */ /* 0x000fe200078e00ff */
[----:B------:R-:W-:Y:S06]  /*0730*/  @!P0 BRA `(.L_x_8) ;  /* 0x00000000004c8947 */ /* 0x000fec0003800000 */
[----:B------:R-:W-:-:S13]  /*0740*/  ISETP.GT.AND P0, PT, R7, 0x7fefffff, PT ;  /* 0x7fefffff0700780c */ /* 0x000fda0003f04270 */
[----:B------:R-:W-:Y:S05]  /*0750*/  @P0 BRA `(.L_x_9) ;  /* 0x0000000000400947 */ /* 0x000fea0003800000 */
[----:B------:R-:W-:Y:S01]  /*0760*/  DMUL R6, R6, 8.11296384146066816958e+31 ;  /* 0x4690000006067828 */ /* 0x000fe20000000000 */
[----:B------:R-:W-:Y:S01]  /*0770*/  IMAD.MOV.U32 R8, RZ, RZ, RZ ;  /* 0x000000ffff087224 */ /* 0x000fe200078e00ff */
[----:B------:R-:W-:Y:S01]  /*0780*/  MOV R12, 0x0 ;  /* 0x00000000000c7802 */ /* 0x000fe20000000f00 */
[----:B------:R-:W-:-:S03]  /*0790*/  IMAD.MOV.U32 R13, RZ, RZ, 0x3fd80000 ;  /* 0x3fd80000ff0d7424 */ /* 0x000fc600078e00ff */
[----:B------:R-:W0:Y:S02]  /*07a0*/  MUFU.RSQ64H R9, R7 ;  /* 0x0000000700097308 */ /* 0x000e240000001c00 */
[----:B0-----:R-:W-:-:S08]  /*07b0*/  DMUL R10, R8, R8 ;  /* 0x00000008080a7228 */ /* 0x001fd00000000000 */
[----:B------:R-:W-:-:S08]  /*07c0*/  DFMA R10, R6, -R10, 1 ;  /* 0x3ff00000060a742b */ /* 0x000fd0000000080a */
[----:B------:R-:W-:Y:S02]  /*07d0*/  DFMA R12, R10, R12, 0.5 ;  /* 0x3fe000000a0c742b */ /* 0x000fe4000000000c */
[----:B------:R-:W-:-:S08]  /*07e0*/  DMUL R10, R8, R10 ;  /* 0x0000000a080a7228 */ /* 0x000fd00000000000 */
[----:B------:R-:W-:-:S08]  /*07f0*/  DFMA R10, R12, R10, R8 ;  /* 0x0000000a0c0a722b */ /* 0x000fd00000000008 */
[----:B------:R-:W-:Y:S02]  /*0800*/  DMUL R8, R6, R10 ;  /* 0x0000000a06087228 */ /* 0x000fe40000000000 */
[----:B------:R-:W-:-:S06]  /*0810*/  VIADD R11, R11, 0xfff00000 ;  /* 0xfff000000b0b7836 */ /* 0x000fcc0000000000 */
[----:B------:R-:W-:-:S08]  /*0820*/  DFMA R12, R8, -R8, R6 ;  /* 0x80000008080c722b */ /* 0x000fd00000000006 */
[----:B------:R-:W-:-:S10]  /*0830*/  DFMA R8, R10, R12, R8 ;  /* 0x0000000c0a08722b */ /* 0x000fd40000000008 */
[----:B------:R-:W-:Y:S01]  /*0840*/  VIADD R9, R9, 0xfcb00000 ;  /* 0xfcb0000009097836 */ /* 0x000fe20000000000 */
[----:B------:R-:W-:Y:S06]  /*0850*/  BRA `(.L_x_8) ;  /* 0x0000000000047947 */ /* 0x000fec0003800000 */
.L_x_9:
[----:B------:R-:W-:-:S11]  /*0860*/  DADD R8, R6, R6 ;  /* 0x0000000006087229 */ /* 0x000fd60000000006 */
.L_x_8:
[----:B------:R-:W-:Y:S05]  /*0870*/  BSYNC.RECONVERGENT B1 ;  /* 0x0000000000017941 */ /* 0x000fea0003800200 */
.L_x_6:
[----:B------:R-:W-:-:S04]  /*0880*/  IMAD.MOV.U32 R5, RZ, RZ, 0x0 ;  /* 0x00000000ff057424 */ /* 0x000fc800078e00ff */
[----:B------:R-:W-:Y:S05]  /*0890*/  RET.REL.NODEC R4 `(_Z14generatePrimesPiS_S_) ;  /* 0xfffffff404d87950 */ /* 0x000fea0003c3ffff */
.L_x_10:
[----:B------:R-:W-:-:S00]  /*08a0*/  BRA `(.L_x_10) ;  /* 0xfffffffc00fc7947 */ /* 0x000fc0000383ffff */
[----:B------:R-:W-:-:S00]  /*08b0*/  NOP ;  /* 0x0000000000007918 */ /* 0x000fc00000000000 */
        /* <DEDUP_REMOVED lines=12> */
.L_x_11:


//--------------------- .nv.shared._Z14generatePrimesPiS_S_ --------------------------
	.section	.nv.shared._Z14generatePrimesPiS_S_,"aw",@nobits
	.sectionflags	@""
	.align	4
.nv.shared._Z14generatePrimesPiS_S_:
	.zero		1032


//--------------------- .nv.shared.reserved.0     --------------------------
	.section	.nv.shared.reserved.0,"aw",@nobits
	.weak		__nv_reservedSMEM_offset_0_alias
	.size		__nv_reservedSMEM_offset_0_alias, 0, 64
	.other		__nv_reservedSMEM_offset_0_alias,@"STO_CUDA_RESERVED_SHARED STV_DEFAULT"
__nv_reservedSMEM_offset_0_alias:
	.zero		0
	.zero		64


//--------------------- .nv.constant0._Z14generatePrimesPiS_S_ --------------------------
	.section	.nv.constant0._Z14generatePrimesPiS_S_,"a",@progbits
	.sectionflags	@""
	.align	4
.nv.constant0._Z14generatePrimesPiS_S_:
	.zero		920


//--------------------- SYMBOLS --------------------------

	.type		.nv.reservedSmem.offset0,@object
	.size		.nv.reservedSmem.offset0,0x4
	.type		.nv.reservedSmem.cap,@object
	.size		.nv.reservedSmem.cap,0x4
